	.headerflags	@"EF_CUDA_TEXMODE_UNIFIED EF_CUDA_64BIT_ADDRESS EF_CUDA_ACCELERATORS EF_CUDA_SM90 EF_CUDA_VIRTUAL_SM(EF_CUDA_SM90)"
	.elftype	@"ET_EXEC"


//--------------------- .nv.info                  --------------------------
	.section	.nv.info,"",@"SHT_CUDA_INFO"
	.align	4


	//----- nvinfo : EIATTR_REGCOUNT
	.align		4
        /*0000*/ 	.byte	0x04, 0x2f
        /*0002*/ 	.short	(.L_3 - .L_2)
	.align		4
.L_2:
        /*0004*/ 	.word	index@(triton_poi_fused_add_div_sqrt_15)
        /*0008*/ 	.word	0x00000020


	//----- nvinfo : EIATTR_MIN_STACK_SIZE
	.align		4
.L_3:
        /*000c*/ 	.byte	0x04, 0x12
        /*000e*/ 	.short	(.L_5 - .L_4)
	.align		4
.L_4:
        /*0010*/ 	.word	index@(triton_poi_fused_add_div_sqrt_15)
        /*0014*/ 	.word	0x00000000


	//----- nvinfo : EIATTR_FRAME_SIZE
	.align		4
.L_5:
        /*0018*/ 	.byte	0x04, 0x11
        /*001a*/ 	.short	(.L_7 - .L_6)
	.align		4
.L_6:
        /*001c*/ 	.word	index@(triton_poi_fused_add_div_sqrt_15)
        /*0020*/ 	.word	0x00000000


	//----- nvinfo : EIATTR_MIN_STACK_SIZE
	.align		4
.L_7:
        /*0024*/ 	.byte	0x04, 0x12
        /*0026*/ 	.short	(.L_9 - .L_8)
	.align		4
.L_8:
        /*0028*/ 	.word	index@(triton_poi_fused_add_div_sqrt_15)
        /*002c*/ 	.word	0x00000000
.L_9:


//--------------------- .nv.info.triton_poi_fused_add_div_sqrt_15 --------------------------
	.section	.nv.info.triton_poi_fused_add_div_sqrt_15,"",@"SHT_CUDA_INFO"
	.sectionflags	@""
	.align	4


	//----- nvinfo : EIATTR_CUDA_API_VERSION
	.align		4
        /*0000*/ 	.byte	0x04, 0x37
        /*0002*/ 	.short	(.L_11 - .L_10)
.L_10:
        /*0004*/ 	.word	0x0000007c


	//----- nvinfo : EIATTR_KPARAM_INFO
	.align		4
.L_11:
        /*0008*/ 	.byte	0x04, 0x17
        /*000a*/ 	.short	(.L_13 - .L_12)
.L_12:
        /*000c*/ 	.word	0x00000000
        /*0010*/ 	.short	0x0004
        /*0012*/ 	.short	0x001c
        /*0014*/ 	.byte	0x00, 0xf0, 0x11, 0x00


	//----- nvinfo : EIATTR_KPARAM_INFO
	.align		4
.L_13:
        /*0018*/ 	.byte	0x04, 0x17
        /*001a*/ 	.short	(.L_15 - .L_14)
.L_14:
        /*001c*/ 	.word	0x00000000
        /*0020*/ 	.short	0x0003
        /*0022*/ 	.short	0x0018
        /*0024*/ 	.byte	0x00, 0xf0, 0x11, 0x00


	//----- nvinfo : EIATTR_KPARAM_INFO
	.align		4
.L_15:
        /*0028*/ 	.byte	0x04, 0x17
        /*002a*/ 	.short	(.L_17 - .L_16)
.L_16:
        /*002c*/ 	.word	0x00000000
        /*0030*/ 	.short	0x0002
        /*0032*/ 	.short	0x0010
        /*0034*/ 	.byte	0x00, 0xf4, 0x21, 0x00


	//----- nvinfo : EIATTR_KPARAM_INFO
	.align		4
.L_17:
        /*0038*/ 	.byte	0x04, 0x17
        /*003a*/ 	.short	(.L_19 - .L_18)
.L_18:
        /*003c*/ 	.word	0x00000000
        /*0040*/ 	.short	0x0001
        /*0042*/ 	.short	0x0008
        /*0044*/ 	.byte	0x00, 0xf4, 0x21, 0x00


	//----- nvinfo : EIATTR_KPARAM_INFO
	.align		4
.L_19:
        /*0048*/ 	.byte	0x04, 0x17
        /*004a*/ 	.short	(.L_21 - .L_20)
.L_20:
        /*004c*/ 	.word	0x00000000
        /*0050*/ 	.short	0x0000
        /*0052*/ 	.short	0x0000
        /*0054*/ 	.byte	0x00, 0xf4, 0x21, 0x00


	//----- nvinfo : EIATTR_SPARSE_MMA_MASK
	.align		4
.L_21:
        /*0058*/ 	.byte	0x03, 0x50
        /*005a*/ 	.short	0x0000


	//----- nvinfo : EIATTR_MAXREG_COUNT
	.align		4
        /*005c*/ 	.byte	0x03, 0x1b
        /*005e*/ 	.short	0x00ff


	//----- nvinfo : EIATTR_EXIT_INSTR_OFFSETS
	.align		4
        /*0060*/ 	.byte	0x04, 0x1c
        /*0062*/ 	.short	(.L_23 - .L_22)


	//   ....[0]....
.L_22:
        /*0064*/ 	.word	0x000007f0


	//   ....[1]....
        /*0068*/ 	.word	0x00000810


	//----- nvinfo : EIATTR_REQNTID
	.align		4
.L_23:
        /*006c*/ 	.byte	0x04, 0x10
        /*006e*/ 	.short	(.L_25 - .L_24)
.L_24:
        /*0070*/ 	.word	0x00000080
        /*0074*/ 	.word	0x00000001
        /*0078*/ 	.word	0x00000001


	//----- nvinfo : EIATTR_CBANK_PARAM_SIZE
	.align		4
.L_25:
        /*007c*/ 	.byte	0x03, 0x19
        /*007e*/ 	.short	0x0020


	//----- nvinfo : EIATTR_PARAM_CBANK
	.align		4
        /*0080*/ 	.byte	0x04, 0x0a
        /*0082*/ 	.short	(.L_27 - .L_26)
	.align		4
.L_26:
        /*0084*/ 	.word	index@(.nv.constant0.triton_poi_fused_add_div_sqrt_15)
        /*0088*/ 	.short	0x0210
        /*008a*/ 	.short	0x0020


	//----- nvinfo : EIATTR_SW_WAR
	.align		4
.L_27:
        /*008c*/ 	.byte	0x04, 0x36
        /*008e*/ 	.short	(.L_29 - .L_28)
.L_28:
        /*0090*/ 	.word	0x00000008
.L_29:


//--------------------- .nv.callgraph             --------------------------
	.section	.nv.callgraph,"",@"SHT_CUDA_CALLGRAPH"
	.align	4
	.sectionentsize	8
	.align		4
        /*0000*/ 	.word	0x00000000
	.align		4
        /*0004*/ 	.word	0xffffffff
	.align		4
        /*0008*/ 	.word	0x00000000
	.align		4
        /*000c*/ 	.word	0xfffffffe
	.align		4
        /*0010*/ 	.word	0x00000000
	.align		4
        /*0014*/ 	.word	0xfffffffd
	.align		4
        /*0018*/ 	.word	0x00000000
	.align		4
        /*001c*/ 	.word	0xfffffffc


//--------------------- .nv.constant4             --------------------------
	.section	.nv.constant4,"a",@progbits
	.align	8
	.align		8
.nv.constant4:
        /*0000*/ 	.dword	_$_str
	.align		8
        /*0008*/ 	.dword	_$_str_$_2


//--------------------- .text.triton_poi_fused_add_div_sqrt_15 --------------------------
	.section	.text.triton_poi_fused_add_div_sqrt_15,"ax",@progbits
	.align	128
        .global         triton_poi_fused_add_div_sqrt_15
        .type           triton_poi_fused_add_div_sqrt_15,@function
        .size           triton_poi_fused_add_div_sqrt_15,(.L_x_1 - triton_poi_fused_add_div_sqrt_15)
        .other          triton_poi_fused_add_div_sqrt_15,@"STO_CUDA_ENTRY STV_DEFAULT"
triton_poi_fused_add_div_sqrt_15:
.text.triton_poi_fused_add_div_sqrt_15:
[----:B------:R-:W0:Y:S01]  /*0000*/  LDC R1, c[0x0][0x28] ;  /* 0x00000a00ff017b82 */ /* 0x000e220000000800 */
[----:B------:R-:W1:Y:S07]  /*0010*/  S2R R0, SR_TID.X ;  /* 0x0000000000007919 */ /* 0x000e6e0000002100 */
[----:B------:R-:W2:Y:S01]  /*0020*/  LDC.64 R2, c[0x0][0x218] ;  /* 0x00008600ff027b82 */ /* 0x000ea20000000a00 */
[----:B------:R-:W-:Y:S01]  /*0030*/  CS2R R6, SRZ ;  /* 0x0000000000067805 */ /* 0x000fe2000001ff00 */
[----:B------:R-:W-:Y:S01]  /*0040*/  ULDC.64 UR4, c[0x0][0x208] ;  /* 0x0000820000047ab9 */ /* 0x000fe20000000a00 */
[----:B------:R-:W3:Y:S01]  /*0050*/  S2R R26, SR_CTAID.Y ;  /* 0x00000000001a7919 */ /* 0x000ee20000002600 */
[----:B------:R-:W4:Y:S01]  /*0060*/  S2R R25, SR_CTAID.X ;  /* 0x0000000000197919 */ /* 0x000f220000002500 */
[----:B------:R-:W-:-:S03]  /*0070*/  CS2R R10, SRZ ;  /* 0x00000000000a7805 */ /* 0x000fc6000001ff00 */
[----:B------:R-:W5:Y:S01]  /*0080*/  LDC.64 R14, c[0x0][0x210] ;  /* 0x00008400ff0e7b82 */ /* 0x000f620000000a00 */
[----:B-1----:R-:W-:Y:S02]  /*0090*/  SHF.L.U32 R0, R0, 0x2, RZ ;  /* 0x0000000200007819 */ /* 0x002fe400000006ff */
[----:B---3--:R-:W-:Y:S02]  /*00a0*/  SHF.R.S32.HI R5, RZ, 0x1f, R26 ;  /* 0x0000001fff057819 */ /* 0x008fe4000001141a */
[----:B------:R-:W-:Y:S02]  /*00b0*/  LOP3.LUT R0, R0, 0x1fc, RZ, 0xc0, !PT ;  /* 0x000001fc00007812 */ /* 0x000fe400078ec0ff */
[----:B------:R-:W-:Y:S02]  /*00c0*/  LEA.HI R18, R5, R26, RZ, 0x6 ;  /* 0x0000001a05127211 */ /* 0x000fe400078f30ff */
[----:B------:R-:W-:Y:S02]  /*00d0*/  CS2R R4, SRZ ;  /* 0x0000000000047805 */ /* 0x000fe4000001ff00 */
[----:B----4-:R-:W-:-:S02]  /*00e0*/  LEA R25, R25, R0, 0xa ;  /* 0x0000000019197211 */ /* 0x010fc400078e50ff */
[----:B------:R-:W-:Y:S02]  /*00f0*/  SHF.R.S32.HI R0, RZ, 0x6, R18 ;  /* 0x00000006ff007819 */ /* 0x000fe40000011412 */
[----:B------:R-:W-:Y:S02]  /*0100*/  ISETP.GE.AND P0, PT, R26, 0x100, PT ;  /* 0x000001001a00780c */ /* 0x000fe40003f06270 */
[----:B------:R-:W-:-:S05]  /*0110*/  LEA R9, R0, R25, 0xc ;  /* 0x0000001900097211 */ /* 0x000fca00078e60ff */
[----:B--2---:R-:W-:-:S06]  /*0120*/  IMAD.WIDE R12, R9, 0x4, R2 ;  /* 0x00000004090c7825 */ /* 0x004fcc00078e0202 */
[----:B------:R5:W2:Y:S01]  /*0130*/  @!P0 LDG.E.EL.128 R4, desc[UR4][R12.64] ;  /* 0x000000040c048981 */ /* 0x000aa2000c2e1d00 */
[----:B------:R-:W-:Y:S02]  /*0140*/  IADD3 R17, R9, 0x200, RZ ;  /* 0x0000020009117810 */ /* 0x000fe40007ffe0ff */
[----:B------:R-:W-:-:S03]  /*0150*/  CS2R R8, SRZ ;  /* 0x0000000000087805 */ /* 0x000fc6000001ff00 */
[----:B------:R-:W-:Y:S01]  /*0160*/  IMAD.WIDE R16, R17, 0x4, R2 ;  /* 0x0000000411107825 */ /* 0x000fe200078e0202 */
[----:B------:R-:W-:-:S04]  /*0170*/  LOP3.LUT R3, R18, 0xffffffc0, RZ, 0xc0, !PT ;  /* 0xffffffc012037812 */ /* 0x000fc800078ec0ff */
[----:B------:R1:W3:Y:S01]  /*0180*/  @!P0 LDG.E.EL.128 R8, desc[UR4][R16.64] ;  /* 0x0000000410088981 */ /* 0x0002e2000c2e1d00 */
[----:B------:R-:W-:Y:S01]  /*0190*/  IADD3 R3, -R3, R26, RZ ;  /* 0x0000001a03037210 */ /* 0x000fe20007ffe1ff */
[----:B------:R-:W-:-:S03]  /*01a0*/  HFMA2.MMA R24, -RZ, RZ, 0, 0 ;  /* 0x00000000ff187435 */ /* 0x000fc600000001ff */
[----:B------:R-:W-:-:S04]  /*01b0*/  LEA R0, R0, R3, 0x12 ;  /* 0x0000000300007211 */ /* 0x000fc800078e90ff */
[----:B------:R-:W-:-:S04]  /*01c0*/  LEA R3, R25, R0, 0x6 ;  /* 0x0000000019037211 */ /* 0x000fc800078e30ff */
[----:B------:R-:W-:Y:S01]  /*01d0*/  IADD3 R19, R3, 0x40, RZ ;  /* 0x0000004003137810 */ /* 0x000fe20007ffe0ff */
[----:B-----5:R-:W-:Y:S01]  /*01e0*/  IMAD.WIDE R12, R3, 0x4, R14 ;  /* 0x00000004030c7825 */ /* 0x020fe200078e020e */
[----:B------:R-:W-:-:S03]  /*01f0*/  MOV R20, RZ ;  /* 0x000000ff00147202 */ /* 0x000fc60000000f00 */
[--C-:B------:R-:W-:Y:S01]  /*0200*/  IMAD.WIDE R18, R19, 0x4, R14.reuse ;  /* 0x0000000413127825 */ /* 0x100fe200078e020e */
[----:B------:R4:W5:Y:S04]  /*0210*/  @!P0 LDG.E.EL R24, desc[UR4][R12.64] ;  /* 0x000000040c188981 */ /* 0x000968000c2e1900 */
[----:B------:R4:W5:Y:S01]  /*0220*/  @!P0 LDG.E.EL R20, desc[UR4][R18.64] ;  /* 0x0000000412148981 */ /* 0x000962000c2e1900 */
[----:B------:R-:W-:Y:S02]  /*0230*/  IADD3 R23, R3, 0x80, RZ ;  /* 0x0000008003177810 */ /* 0x000fe40007ffe0ff */
[----:B-1----:R-:W-:Y:S02]  /*0240*/  CS2R R16, SRZ ;  /* 0x0000000000107805 */ /* 0x002fe4000001ff00 */
[----:B------:R-:W-:Y:S01]  /*0250*/  IADD3 R29, R3, 0xc0, RZ ;  /* 0x000000c0031d7810 */ /* 0x000fe20007ffe0ff */
[----:B------:R-:W-:Y:S01]  /*0260*/  IMAD.WIDE R22, R23, 0x4, R14 ;  /* 0x0000000417167825 */ /* 0x000fe200078e020e */
[----:B----4-:R-:W-:-:S02]  /*0270*/  IADD3 R13, R3, 0x8000, RZ ;  /* 0x00008000030d7810 */ /* 0x010fc40007ffe0ff */
[----:B------:R-:W-:Y:S01]  /*0280*/  IADD3 R21, R3, 0x8040, RZ ;  /* 0x0000804003157810 */ /* 0x000fe20007ffe0ff */
[--C-:B------:R-:W-:Y:S01]  /*0290*/  IMAD.WIDE R28, R29, 0x4, R14.reuse ;  /* 0x000000041d1c7825 */ /* 0x100fe200078e020e */
[----:B------:R1:W4:Y:S01]  /*02a0*/  @!P0 LDG.E.EL R17, desc[UR4][R22.64] ;  /* 0x0000000416118981 */ /* 0x000322000c2e1900 */
[----:B------:R-:W-:Y:S01]  /*02b0*/  IADD3 R27, R3, 0x8080, RZ ;  /* 0x00008080031b7810 */ /* 0x000fe20007ffe0ff */
[----:B------:R-:W-:Y:S01]  /*02c0*/  HFMA2.MMA R0, -RZ, RZ, 0, 0 ;  /* 0x00000000ff007435 */ /* 0x000fe200000001ff */
[--C-:B0-----:R-:W-:Y:S01]  /*02d0*/  IMAD.WIDE R18, R13, 0x4, R14.reuse ;  /* 0x000000040d127825 */ /* 0x101fe200078e020e */
[----:B------:R-:W4:Y:S03]  /*02e0*/  @!P0 LDG.E.EL R16, desc[UR4][R28.64] ;  /* 0x000000041c108981 */ /* 0x000f26000c2e1900 */
[----:B------:R-:W-:Y:S01]  /*02f0*/  IMAD.WIDE R12, R27, 0x4, R14 ;  /* 0x000000041b0c7825 */ /* 0x000fe200078e020e */
[----:B-1----:R-:W-:-:S03]  /*0300*/  IADD3 R23, R3, 0x80c0, RZ ;  /* 0x000080c003177810 */ /* 0x002fc60007ffe0ff */
[--C-:B------:R-:W-:Y:S01]  /*0310*/  IMAD.WIDE R2, R21, 0x4, R14.reuse ;  /* 0x0000000415027825 */ /* 0x100fe200078e020e */
[----:B------:R-:W-:Y:S01]  /*0320*/  MOV R21, RZ ;  /* 0x000000ff00157202 */ /* 0x000fe20000000f00 */
[----:B------:R-:W4:Y:S02]  /*0330*/  @!P0 LDG.E.EL R0, desc[UR4][R18.64] ;  /* 0x0000000412008981 */ /* 0x000f24000c2e1900 */
[----:B------:R-:W-:Y:S01]  /*0340*/  IMAD.WIDE R14, R23, 0x4, R14 ;  /* 0x00000004170e7825 */ /* 0x000fe200078e020e */
[----:B------:R-:W-:Y:S02]  /*0350*/  CS2R R22, SRZ ;  /* 0x0000000000167805 */ /* 0x000fe4000001ff00 */
[----:B------:R-:W4:Y:S04]  /*0360*/  @!P0 LDG.E.EL R21, desc[UR4][R2.64] ;  /* 0x0000000402158981 */ /* 0x000f28000c2e1900 */
[----:B------:R-:W4:Y:S04]  /*0370*/  @!P0 LDG.E.EL R22, desc[UR4][R12.64] ;  /* 0x000000040c168981 */ /* 0x000f28000c2e1900 */
[----:B------:R0:W4:Y:S01]  /*0380*/  @!P0 LDG.E.EL R23, desc[UR4][R14.64] ;  /* 0x000000040e178981 */ /* 0x000122000c2e1900 */
[----:B------:R-:W-:-:S04]  /*0390*/  LEA R25, R26, R25, 0xc ;  /* 0x000000191a197211 */ /* 0x000fc800078e60ff */
[----:B0-----:R-:W-:Y:S01]  /*03a0*/  IADD3 R15, R25, 0x200, RZ ;  /* 0x00000200190f7810 */ /* 0x001fe20007ffe0ff */
[----:B--2---:R-:W-:Y:S01]  /*03b0*/  FADD R4, R4, 9.9999997171806853657e-10 ;  /* 0x3089705f04047421 */ /* 0x004fe20000000000 */
[----:B------:R-:W-:Y:S01]  /*03c0*/  FADD R5, R5, 9.9999997171806853657e-10 ;  /* 0x3089705f05057421 */ /* 0x000fe20000000000 */
[----:B------:R-:W-:-:S04]  /*03d0*/  FADD R6, R6, 9.9999997171806853657e-10 ;  /* 0x3089705f06067421 */ /* 0x000fc80000000000 */
[----:B------:R-:W0:Y:S01]  /*03e0*/  MUFU.SQRT R4, R4 ;  /* 0x0000000400047308 */ /* 0x000e220000002000 */
[----:B------:R-:W-:-:S07]  /*03f0*/  FADD R7, R7, 9.9999997171806853657e-10 ;  /* 0x3089705f07077421 */ /* 0x000fce0000000000 */
[----:B------:R-:W1:Y:S01]  /*0400*/  MUFU.SQRT R5, R5 ;  /* 0x0000000500057308 */ /* 0x000e620000002000 */
[----:B---3--:R-:W-:Y:S01]  /*0410*/  FADD R8, R8, 9.9999997171806853657e-10 ;  /* 0x3089705f08087421 */ /* 0x008fe20000000000 */
[----:B------:R-:W-:Y:S01]  /*0420*/  FADD R9, R9, 9.9999997171806853657e-10 ;  /* 0x3089705f09097421 */ /* 0x000fe20000000000 */
[----:B------:R-:W-:Y:S01]  /*0430*/  FADD R11, R11, 9.9999997171806853657e-10 ;  /* 0x3089705f0b0b7421 */ /* 0x000fe20000000000 */
[----:B------:R-:W-:-:S04]  /*0440*/  FADD R10, R10, 9.9999997171806853657e-10 ;  /* 0x3089705f0a0a7421 */ /* 0x000fc80000000000 */
[----:B------:R-:W2:Y:S01]  /*0450*/  MUFU.SQRT R6, R6 ;  /* 0x0000000600067308 */ /* 0x000ea20000002000 */
[----:B0-----:R-:W-:-:S07]  /*0460*/  FADD R2, R4, 1.00000001335143196e-10 ;  /* 0x2edbe6ff04027421 */ /* 0x001fce0000000000 */
[----:B------:R-:W0:Y:S01]  /*0470*/  MUFU.SQRT R7, R7 ;  /* 0x0000000700077308 */ /* 0x000e220000002000 */
[----:B-1----:R-:W-:Y:S01]  /*0480*/  FADD R3, R5, 1.00000001335143196e-10 ;  /* 0x2edbe6ff05037421 */ /* 0x002fe20000000000 */
[----:B------:R-:W-:-:S06]  /*0490*/  FSETP.GT.AND P6, PT, R2, 8.50705917302346158658e+37, PT ;  /* 0x7e8000000200780b */ /* 0x000fcc0003fc4000 */
[----:B------:R-:W1:Y:S01]  /*04a0*/  MUFU.SQRT R8, R8 ;  /* 0x0000000800087308 */ /* 0x000e620000002000 */
[----:B------:R-:W-:-:S07]  /*04b0*/  FSETP.GT.AND P1, PT, R3, 8.50705917302346158658e+37, PT ;  /* 0x7e8000000300780b */ /* 0x000fce0003f24000 */
[----:B------:R-:W3:Y:S01]  /*04c0*/  MUFU.SQRT R9, R9 ;  /* 0x0000000900097308 */ /* 0x000ee20000002000 */
[----:B--2---:R-:W-:-:S07]  /*04d0*/  FADD R6, R6, 1.00000001335143196e-10 ;  /* 0x2edbe6ff06067421 */ /* 0x004fce0000000000 */
[----:B------:R-:W2:Y:S01]  /*04e0*/  MUFU.SQRT R11, R11 ;  /* 0x0000000b000b7308 */ /* 0x000ea20000002000 */
[----:B0-----:R-:W-:-:S07]  /*04f0*/  FADD R4, R7, 1.00000001335143196e-10 ;  /* 0x2edbe6ff07047421 */ /* 0x001fce0000000000 */
[----:B------:R-:W0:Y:S01]  /*0500*/  MUFU.SQRT R10, R10 ;  /* 0x0000000a000a7308 */ /* 0x000e220000002000 */
[----:B------:R-:W-:Y:S01]  /*0510*/  FSETP.GT.AND P2, PT, R6, 8.50705917302346158658e+37, PT ;  /* 0x7e8000000600780b */ /* 0x000fe20003f44000 */
[----:B-1----:R-:W-:Y:S01]  /*0520*/  FADD R12, R8, 1.00000001335143196e-10 ;  /* 0x2edbe6ff080c7421 */ /* 0x002fe20000000000 */
[----:B------:R-:W-:Y:S01]  /*0530*/  FSETP.GT.AND P3, PT, R4, 8.50705917302346158658e+37, PT ;  /* 0x7e8000000400780b */ /* 0x000fe20003f64000 */
[----:B---3--:R-:W-:Y:S01]  /*0540*/  FADD R8, R9, 1.00000001335143196e-10 ;  /* 0x2edbe6ff09087421 */ /* 0x008fe20000000000 */
[----:B------:R-:W-:Y:S01]  /*0550*/  @P6 FMUL R2, R2, 0.25 ;  /* 0x3e80000002026820 */ /* 0x000fe20000400000 */
[----:B------:R-:W-:Y:S01]  /*0560*/  @P1 FMUL R3, R3, 0.25 ;  /* 0x3e80000003031820 */ /* 0x000fe20000400000 */
[----:B--2---:R-:W-:Y:S01]  /*0570*/  FADD R14, R11, 1.00000001335143196e-10 ;  /* 0x2edbe6ff0b0e7421 */ /* 0x004fe20000000000 */
[----:B-----5:R-:W-:Y:S01]  /*0580*/  @P1 FMUL R20, R20, 0.25 ;  /* 0x3e80000014141820 */ /* 0x020fe20000400000 */
[----:B------:R-:W-:Y:S01]  /*0590*/  FSETP.GT.AND P5, PT, R8, 8.50705917302346158658e+37, PT ;  /* 0x7e8000000800780b */ /* 0x000fe20003fa4000 */
[----:B------:R-:W1:Y:S01]  /*05a0*/  MUFU.RCP R5, R2 ;  /* 0x0000000200057308 */ /* 0x000e620000001000 */
[----:B------:R-:W-:Y:S01]  /*05b0*/  @P6 FMUL R24, R24, 0.25 ;  /* 0x3e80000018186820 */ /* 0x000fe20000400000 */
[----:B------:R-:W-:Y:S01]  /*05c0*/  FSETP.GT.AND P1, PT, R14, 8.50705917302346158658e+37, PT ;  /* 0x7e8000000e00780b */ /* 0x000fe20003f24000 */
[----:B0-----:R-:W-:Y:S01]  /*05d0*/  FADD R10, R10, 1.00000001335143196e-10 ;  /* 0x2edbe6ff0a0a7421 */ /* 0x001fe20000000000 */
[----:B------:R-:W-:-:S04]  /*05e0*/  FSETP.GT.AND P4, PT, R12, 8.50705917302346158658e+37, PT ;  /* 0x7e8000000c00780b */ /* 0x000fc80003f84000 */
[----:B------:R0:W2:Y:S01]  /*05f0*/  MUFU.RCP R7, R3 ;  /* 0x0000000300077308 */ /* 0x0000a20000001000 */
[----:B------:R-:W-:Y:S01]  /*0600*/  FSETP.GT.AND P6, PT, R10, 8.50705917302346158658e+37, PT ;  /* 0x7e8000000a00780b */ /* 0x000fe20003fc4000 */
[----:B------:R-:W-:Y:S01]  /*0610*/  @P2 FMUL R6, R6, 0.25 ;  /* 0x3e80000006062820 */ /* 0x000fe20000400000 */
[----:B------:R-:W-:Y:S01]  /*0620*/  @P3 FMUL R4, R4, 0.25 ;  /* 0x3e80000004043820 */ /* 0x000fe20000400000 */
[----:B0-----:R-:W0:Y:S04]  /*0630*/  LDC.64 R2, c[0x0][0x220] ;  /* 0x00008800ff027b82 */ /* 0x001e280000000a00 */
[----:B------:R1:W3:Y:S01]  /*0640*/  MUFU.RCP R13, R4 ;  /* 0x00000004000d7308 */ /* 0x0002e20000001000 */
[----:B------:R-:W-:Y:S01]  /*0650*/  @P5 FMUL R8, R8, 0.25 ;  /* 0x3e80000008085820 */ /* 0x000fe20000400000 */
[----:B------:R-:W-:Y:S01]  /*0660*/  @P1 FMUL R14, R14, 0.25 ;  /* 0x3e8000000e0e1820 */ /* 0x000fe20000400000 */
[----:B------:R-:W-:-:S05]  /*0670*/  @P4 FMUL R12, R12, 0.25 ;  /* 0x3e8000000c0c4820 */ /* 0x000fca0000400000 */
[----:B------:R-:W5:Y:S01]  /*0680*/  MUFU.RCP R6, R6 ;  /* 0x0000000600067308 */ /* 0x000f620000001000 */
[----:B------:R-:W-:Y:S01]  /*0690*/  @P6 FMUL R10, R10, 0.25 ;  /* 0x3e8000000a0a6820 */ /* 0x000fe20000400000 */
[----:B----4-:R-:W-:Y:S01]  /*06a0*/  @P3 FMUL R16, R16, 0.25 ;  /* 0x3e80000010103820 */ /* 0x010fe20000400000 */
[----:B------:R-:W-:Y:S01]  /*06b0*/  @P2 FMUL R17, R17, 0.25 ;  /* 0x3e80000011112820 */ /* 0x000fe20000400000 */
[----:B-1----:R-:W-:-:S04]  /*06c0*/  FMUL R4, R5, R24 ;  /* 0x0000001805047220 */ /* 0x002fc80000400000 */
[----:B------:R0:W1:Y:S01]  /*06d0*/  MUFU.RCP R9, R12 ;  /* 0x0000000c00097308 */ /* 0x0000620000001000 */
[----:B--2---:R-:W-:Y:S01]  /*06e0*/  FMUL R5, R7, R20 ;  /* 0x0000001407057220 */ /* 0x004fe20000400000 */
[----:B---3--:R-:W-:-:S06]  /*06f0*/  FMUL R7, R13, R16 ;  /* 0x000000100d077220 */ /* 0x008fcc0000400000 */
[----:B------:R-:W2:Y:S01]  /*0700*/  MUFU.RCP R8, R8 ;  /* 0x0000000800087308 */ /* 0x000ea20000001000 */
[----:B-----5:R-:W-:-:S07]  /*0710*/  FMUL R6, R6, R17 ;  /* 0x0000001106067220 */ /* 0x020fce0000400000 */
[----:B------:R-:W3:Y:S01]  /*0720*/  MUFU.RCP R11, R10 ;  /* 0x0000000a000b7308 */ /* 0x000ee20000001000 */
[----:B0-----:R-:W-:-:S07]  /*0730*/  IMAD.WIDE R12, R25, 0x4, R2 ;  /* 0x00000004190c7825 */ /* 0x001fce00078e0202 */
[----:B------:R-:W0:Y:S01]  /*0740*/  MUFU.RCP R14, R14 ;  /* 0x0000000e000e7308 */ /* 0x000e220000001000 */
[----:B------:R-:W-:Y:S01]  /*0750*/  @P4 FMUL R0, R0, 0.25 ;  /* 0x3e80000000004820 */ /* 0x000fe20000400000 */
[----:B------:R-:W-:Y:S01]  /*0760*/  @P5 FMUL R21, R21, 0.25 ;  /* 0x3e80000015155820 */ /* 0x000fe20000400000 */
[----:B------:R-:W-:Y:S01]  /*0770*/  @P6 FMUL R22, R22, 0.25 ;  /* 0x3e80000016166820 */ /* 0x000fe20000400000 */
[----:B------:R-:W-:Y:S01]  /*0780*/  @P1 FMUL R23, R23, 0.25 ;  /* 0x3e80000017171820 */ /* 0x000fe20000400000 */
[----:B------:R4:W-:Y:S01]  /*0790*/  @!P0 STG.E.128 desc[UR4][R12.64], R4 ;  /* 0x000000040c008986 */ /* 0x0009e2000c101d04 */
[----:B------:R-:W-:-:S04]  /*07a0*/  IMAD.WIDE R2, R15, 0x4, R2 ;  /* 0x000000040f027825 */ /* 0x000fc800078e0202 */
[----:B-1----:R-:W-:Y:S01]  /*07b0*/  FMUL R20, R9, R0 ;  /* 0x0000000009147220 */ /* 0x002fe20000400000 */
[----:B--2---:R-:W-:Y:S01]  /*07c0*/  FMUL R21, R8, R21 ;  /* 0x0000001508157220 */ /* 0x004fe20000400000 */
[----:B---3--:R-:W-:Y:S01]  /*07d0*/  FMUL R22, R11, R22 ;  /* 0x000000160b167220 */ /* 0x008fe20000400000 */
[----:B0-----:R-:W-:Y:S01]  /*07e0*/  FMUL R23, R14, R23 ;  /* 0x000000170e177220 */ /* 0x001fe20000400000 */
[----:B------:R-:W-:Y:S06]  /*07f0*/  @P0 EXIT ;  /* 0x000000000000094d */ /* 0x000fec0003800000 */
[----:B------:R-:W-:Y:S01]  /*0800*/  STG.E.128 desc[UR4][R2.64], R20 ;  /* 0x0000001402007986 */ /* 0x000fe2000c101d04 */
[----:B------:R-:W-:Y:S05]  /*0810*/  EXIT ;  /* 0x000000000000794d */ /* 0x000fea0003800000 */
.L_x_0:
[----:B------:R-:W-:-:S00]  /*0820*/  BRA `(.L_x_0) ;  /* 0xfffffffc00fc7947 */ /* 0x000fc0000383ffff */
[----:B------:R-:W-:-:S00]  /*0830*/  NOP ;  /* 0x0000000000007918 */ /* 0x000fc00000000000 */
        /* <DEDUP_REMOVED lines=12> */
.L_x_1:


//--------------------- .nv.global.init           --------------------------
	.section	.nv.global.init,"aw",@progbits
.nv.global.init:
	.type		_$_str,@object
	.size		_$_str,(_$_str_$_2 - _$_str)
_$_str:
        /*0000*/ 	.byte	0x5f, 0x5f, 0x43, 0x55, 0x44, 0x41, 0x5f, 0x46, 0x54, 0x5a, 0x00
	.type		_$_str_$_2,@object
	.size		_$_str_$_2,(.L_1 - _$_str_$_2)
_$_str_$_2:
        /*000b*/ 	.byte	0x5f, 0x5f, 0x43, 0x55, 0x44, 0x41, 0x5f, 0x50, 0x52, 0x45, 0x43, 0x5f, 0x53, 0x51, 0x52, 0x54
        /*001b*/ 	.byte	0x00
.L_1:


//--------------------- .nv.constant0.triton_poi_fused_add_div_sqrt_15 --------------------------
	.section	.nv.constant0.triton_poi_fused_add_div_sqrt_15,"a",@progbits
	.sectionflags	@""
	.align	4
.nv.constant0.triton_poi_fused_add_div_sqrt_15:
	.zero		560
